//
// Generated by NVIDIA NVVM Compiler
//
// Compiler Build ID: CL-36424714
// Cuda compilation tools, release 13.0, V13.0.88
// Based on NVVM 20.0.0
//

.version 9.0
.target sm_100
.address_size 64

	// .globl	_Z25tiledMatrixMultiplicationPfS_S_
// _ZZ25tiledMatrixMultiplicationPfS_S_E6tile_A has been demoted
// _ZZ25tiledMatrixMultiplicationPfS_S_E6tile_B has been demoted

.visible .entry _Z25tiledMatrixMultiplicationPfS_S_(
	.param .u64 .ptr .align 1 _Z25tiledMatrixMultiplicationPfS_S__param_0,
	.param .u64 .ptr .align 1 _Z25tiledMatrixMultiplicationPfS_S__param_1,
	.param .u64 .ptr .align 1 _Z25tiledMatrixMultiplicationPfS_S__param_2
)
{
	.reg .b32 	%r<22>;
	.reg .b32 	%f<17>;
	.reg .b64 	%rd<15>;
	// demoted variable
	.shared .align 4 .b8 _ZZ25tiledMatrixMultiplicationPfS_S_E6tile_A[16];
	// demoted variable
	.shared .align 4 .b8 _ZZ25tiledMatrixMultiplicationPfS_S_E6tile_B[16];
	ld.param.u64 	%rd1, [_Z25tiledMatrixMultiplicationPfS_S__param_0];
	ld.param.u64 	%rd2, [_Z25tiledMatrixMultiplicationPfS_S__param_1];
	ld.param.u64 	%rd3, [_Z25tiledMatrixMultiplicationPfS_S__param_2];
	cvta.to.global.u64 	%rd4, %rd2;
	cvta.to.global.u64 	%rd5, %rd1;
	mov.u32 	%r1, %ctaid.y;
	shl.b32 	%r2, %r1, 3;
	mov.u32 	%r3, %tid.y;
	shl.b32 	%r4, %r3, 2;
	mov.u32 	%r5, %tid.x;
	add.s32 	%r6, %r2, %r5;
	add.s32 	%r7, %r6, %r4;
	shl.b32 	%r8, %r3, 3;
	mov.u32 	%r9, _ZZ25tiledMatrixMultiplicationPfS_S_E6tile_A;
	add.s32 	%r10, %r9, %r8;
	shl.b32 	%r11, %r5, 2;
	add.s32 	%r12, %r10, %r11;
	mov.u32 	%r13, %ctaid.x;
	shl.b32 	%r14, %r13, 1;
	add.s32 	%r15, %r14, %r5;
	add.s32 	%r16, %r15, %r4;
	mov.u32 	%r17, _ZZ25tiledMatrixMultiplicationPfS_S_E6tile_B;
	add.s32 	%r18, %r17, %r11;
	add.s32 	%r19, %r18, %r8;
	mul.wide.u32 	%rd6, %r7, 4;
	add.s64 	%rd7, %rd5, %rd6;
	ld.global.f32 	%f1, [%rd7];
	st.shared.f32 	[%r12], %f1;
	mul.wide.u32 	%rd8, %r16, 4;
	add.s64 	%rd9, %rd4, %rd8;
	ld.global.f32 	%f2, [%rd9];
	st.shared.f32 	[%r19], %f2;
	bar.sync 	0;
	ld.shared.f32 	%f3, [%r10];
	ld.shared.f32 	%f4, [%r18];
	fma.rn.f32 	%f5, %f3, %f4, 0f00000000;
	ld.shared.f32 	%f6, [%r10+4];
	ld.shared.f32 	%f7, [%r18+8];
	fma.rn.f32 	%f8, %f6, %f7, %f5;
	bar.sync 	0;
	ld.global.f32 	%f9, [%rd7+8];
	st.shared.f32 	[%r12], %f9;
	add.s32 	%r20, %r16, 8;
	mul.wide.u32 	%rd10, %r20, 4;
	add.s64 	%rd11, %rd4, %rd10;
	ld.global.f32 	%f10, [%rd11];
	st.shared.f32 	[%r19], %f10;
	bar.sync 	0;
	ld.shared.f32 	%f11, [%r10];
	ld.shared.f32 	%f12, [%r18];
	fma.rn.f32 	%f13, %f11, %f12, %f8;
	ld.shared.f32 	%f14, [%r10+4];
	ld.shared.f32 	%f15, [%r18+8];
	fma.rn.f32 	%f16, %f14, %f15, %f13;
	bar.sync 	0;
	cvta.to.global.u64 	%rd12, %rd3;
	add.s32 	%r21, %r16, %r2;
	mul.wide.u32 	%rd13, %r21, 4;
	add.s64 	%rd14, %rd12, %rd13;
	st.global.f32 	[%rd14], %f16;
	ret;

}


// ===== COMPILED SASS (sm_100) =====

	.target	sm_100

	.elftype	@"ET_EXEC"


//--------------------- .note.nv.tkinfo           --------------------------
	.section	.note.nv.tkinfo,"",@"SHT_NOTE"
	.sectionflags	@"SHF_NOTE_NV_TKINFO"
	.tkinfo
        /*0018*/ 	.word	0x00000002
        /*0030*/ 	.string	""
        /*0030*/ 	.string	"ptxas"
        /*0030*/ 	.string	"Cuda compilation tools, release 13.0, V13.0.88"
        /*0030*/ 	.string	"Build cuda_13.0.r13.0/compiler.36424714_0"
        /*0030*/ 	.string	"-arch sm_100 -m 64 "



//--------------------- .note.nv.cuinfo           --------------------------
	.section	.note.nv.cuinfo,"",@"SHT_NOTE"
	.sectionflags	@"SHF_NOTE_NV_CUINFO"
        /*0018*/ 	.short	0x0002
        /*001a*/ 	.short	0x0064
        /*001c*/ 	.short	0x0082
	.zero		2


//--------------------- .nv.info                  --------------------------
	.section	.nv.info,"",@"SHT_CUDA_INFO"
	.align	4


	//----- nvinfo : EIATTR_REGCOUNT
	.align		4
        /*0000*/ 	.byte	0x04, 0x2f
        /*0002*/ 	.short	(.L_1 - .L_0)
	.align		4
.L_0:
        /*0004*/ 	.word	index@(_Z25tiledMatrixMultiplicationPfS_S_)
        /*0008*/ 	.word	0x00000018


	//----- nvinfo : EIATTR_FRAME_SIZE
	.align		4
.L_1:
        /*000c*/ 	.byte	0x04, 0x11
        /*000e*/ 	.short	(.L_3 - .L_2)
	.align		4
.L_2:
        /*0010*/ 	.word	index@(_Z25tiledMatrixMultiplicationPfS_S_)
        /*0014*/ 	.word	0x00000000


	//----- nvinfo : EIATTR_MIN_STACK_SIZE
	.align		4
.L_3:
        /*0018*/ 	.byte	0x04, 0x12
        /*001a*/ 	.short	(.L_5 - .L_4)
	.align		4
.L_4:
        /*001c*/ 	.word	index@(_Z25tiledMatrixMultiplicationPfS_S_)
        /*0020*/ 	.word	0x00000000
.L_5:


//--------------------- .nv.compat                --------------------------
	.section	.nv.compat,"",@"SHT_CUDA_COMPAT_INFO"
	.align	4
        /*0000*/ 	.byte	0x02, 0x09, 0x00, 0x00, 0x02, 0x02, 0x01, 0x00, 0x02, 0x05, 0x05, 0x00, 0x03, 0x07, 0x01, 0x01
        /*0010*/ 	.byte	0x02, 0x03, 0x00, 0x00, 0x02, 0x06, 0x01, 0x00, 0x04, 0x0b, 0x08, 0x00, 0x09, 0x00, 0x00, 0x00
        /*0020*/ 	.byte	0x00, 0x00, 0x00, 0x00


//--------------------- .nv.info._Z25tiledMatrixMultiplicationPfS_S_ --------------------------
	.section	.nv.info._Z25tiledMatrixMultiplicationPfS_S_,"",@"SHT_CUDA_INFO"
	.sectionflags	@""
	.align	4


	//----- nvinfo : EIATTR_CUDA_API_VERSION
	.align		4
        /*0000*/ 	.byte	0x04, 0x37
        /*0002*/ 	.short	(.L_7 - .L_6)
.L_6:
        /*0004*/ 	.word	0x00000082


	//----- nvinfo : EIATTR_KPARAM_INFO
	.align		4
.L_7:
        /*0008*/ 	.byte	0x04, 0x17
        /*000a*/ 	.short	(.L_9 - .L_8)
.L_8:
        /*000c*/ 	.word	0x00000000
        /*0010*/ 	.short	0x0002
        /*0012*/ 	.short	0x0010
        /*0014*/ 	.byte	0x00, 0xf5, 0x21, 0x00


	//----- nvinfo : EIATTR_KPARAM_INFO
	.align		4
.L_9:
        /*0018*/ 	.byte	0x04, 0x17
        /*001a*/ 	.short	(.L_11 - .L_10)
.L_10:
        /*001c*/ 	.word	0x00000000
        /*0020*/ 	.short	0x0001
        /*0022*/ 	.short	0x0008
        /*0024*/ 	.byte	0x00, 0xf5, 0x21, 0x00


	//----- nvinfo : EIATTR_KPARAM_INFO
	.align		4
.L_11:
        /*0028*/ 	.byte	0x04, 0x17
        /*002a*/ 	.short	(.L_13 - .L_12)
.L_12:
        /*002c*/ 	.word	0x00000000
        /*0030*/ 	.short	0x0000
        /*0032*/ 	.short	0x0000
        /*0034*/ 	.byte	0x00, 0xf5, 0x21, 0x00


	//----- nvinfo : EIATTR_SPARSE_MMA_MASK
	.align		4
.L_13:
        /*0038*/ 	.byte	0x03, 0x50
        /*003a*/ 	.short	0x0000


	//----- nvinfo : EIATTR_MAXREG_COUNT
	.align		4
        /*003c*/ 	.byte	0x03, 0x1b
        /*003e*/ 	.short	0x00ff


	//----- nvinfo : EIATTR_NUM_BARRIERS
	.align		4
        /*0040*/ 	.byte	0x02, 0x4c
        /*0042*/ 	.byte	0x01
	.zero		1


	//----- nvinfo : EIATTR_MERCURY_ISA_VERSION
	.align		4
        /*0044*/ 	.byte	0x03, 0x5f
        /*0046*/ 	.short	0x0101


	//----- nvinfo : EIATTR_VRC_CTA_INIT_COUNT
	.align		4
        /*0048*/ 	.byte	0x02, 0x4a
	.zero		1
	.zero		1


	//----- nvinfo : EIATTR_EXIT_INSTR_OFFSETS
	.align		4
        /*004c*/ 	.byte	0x04, 0x1c
        /*004e*/ 	.short	(.L_15 - .L_14)


	//   ....[0]....
.L_14:
        /*0050*/ 	.word	0x00000330


	//----- nvinfo : EIATTR_CBANK_PARAM_SIZE
	.align		4
.L_15:
        /*0054*/ 	.byte	0x03, 0x19
        /*0056*/ 	.short	0x0018


	//----- nvinfo : EIATTR_PARAM_CBANK
	.align		4
        /*0058*/ 	.byte	0x04, 0x0a
        /*005a*/ 	.short	(.L_17 - .L_16)
	.align		4
.L_16:
        /*005c*/ 	.word	index@(.nv.constant0._Z25tiledMatrixMultiplicationPfS_S_)
        /*0060*/ 	.short	0x0380
        /*0062*/ 	.short	0x0018


	//----- nvinfo : EIATTR_SW_WAR
	.align		4
.L_17:
        /*0064*/ 	.byte	0x04, 0x36
        /*0066*/ 	.short	(.L_19 - .L_18)
.L_18:
        /*0068*/ 	.word	0x00000008
.L_19:


//--------------------- .nv.callgraph             --------------------------
	.section	.nv.callgraph,"",@"SHT_CUDA_CALLGRAPH"
	.align	4
	.sectionentsize	8
	.align		4
        /*0000*/ 	.word	0x00000000
	.align		4
        /*0004*/ 	.word	0xffffffff
	.align		4
        /*0008*/ 	.word	0x00000000
	.align		4
        /*000c*/ 	.word	0xfffffffe
	.align		4
        /*0010*/ 	.word	0x00000000
	.align		4
        /*0014*/ 	.word	0xfffffffd
	.align		4
        /*0018*/ 	.word	0x00000000
	.align		4
        /*001c*/ 	.word	0xfffffffc


//--------------------- .text._Z25tiledMatrixMultiplicationPfS_S_ --------------------------
	.section	.text._Z25tiledMatrixMultiplicationPfS_S_,"ax",@progbits
	.align	128
        .global         _Z25tiledMatrixMultiplicationPfS_S_
        .type           _Z25tiledMatrixMultiplicationPfS_S_,@function
        .size           _Z25tiledMatrixMultiplicationPfS_S_,(.L_x_1 - _Z25tiledMatrixMultiplicationPfS_S_)
        .other          _Z25tiledMatrixMultiplicationPfS_S_,@"STO_CUDA_ENTRY STV_DEFAULT"
_Z25tiledMatrixMultiplicationPfS_S_:
.text._Z25tiledMatrixMultiplicationPfS_S_:
[----:B------:R-:W-:Y:S01]  /*0000*/  LDC R1, c[0x0][0x37c] ;  /* 0x0000df00ff017b82 */ /* 0x000fe20000000800 */
[----:B------:R-:W0:Y:S07]  /*0010*/  S2R R0, SR_CTAID.Y ;  /* 0x0000000000007919 */ /* 0x000e2e0000002600 */
[----:B------:R-:W1:Y:S01]  /*0020*/  LDC.64 R4, c[0x0][0x380] ;  /* 0x0000e000ff047b82 */ /* 0x000e620000000a00 */
[----:B------:R-:W2:Y:S01]  /*0030*/  LDCU.64 UR8, c[0x0][0x358] ;  /* 0x00006b00ff0877ac */ /* 0x000ea20008000a00 */
[----:B------:R-:W0:Y:S01]  /*0040*/  S2R R11, SR_TID.X ;  /* 0x00000000000b7919 */ /* 0x000e220000002100 */
[----:B------:R-:W3:Y:S05]  /*0050*/  S2R R8, SR_CTAID.X ;  /* 0x0000000000087919 */ /* 0x000eea0000002500 */
[----:B------:R-:W4:Y:S01]  /*0060*/  LDC.64 R2, c[0x0][0x388] ;  /* 0x0000e200ff027b82 */ /* 0x000f220000000a00 */
[----:B------:R-:W5:Y:S01]  /*0070*/  S2R R16, SR_TID.Y ;  /* 0x0000000000107919 */ /* 0x000f620000002200 */
[----:B0-----:R-:W-:-:S02]  /*0080*/  LEA R6, R0, R11, 0x3 ;  /* 0x0000000b00067211 */ /* 0x001fc400078e18ff */
[----:B---3--:R-:W-:Y:S02]  /*0090*/  LEA R7, R8, R11, 0x1 ;  /* 0x0000000b08077211 */ /* 0x008fe400078e08ff */
[C---:B-----5:R-:W-:Y:S02]  /*00a0*/  LEA R9, R16.reuse, R6, 0x2 ;  /* 0x0000000610097211 */ /* 0x060fe400078e10ff */
[----:B------:R-:W-:-:S03]  /*00b0*/  LEA R7, R16, R7, 0x2 ;  /* 0x0000000710077211 */ /* 0x000fc600078e10ff */
[----:B-1----:R-:W-:-:S04]  /*00c0*/  IMAD.WIDE.U32 R4, R9, 0x4, R4 ;  /* 0x0000000409047825 */ /* 0x002fc800078e0004 */
[----:B----4-:R-:W-:Y:S01]  /*00d0*/  IMAD.WIDE.U32 R8, R7, 0x4, R2 ;  /* 0x0000000407087825 */ /* 0x010fe200078e0002 */
[----:B--2---:R-:W2:Y:S05]  /*00e0*/  LDG.E R13, desc[UR8][R4.64] ;  /* 0x00000008040d7981 */ /* 0x004eaa000c1e1900 */
[----:B------:R-:W3:Y:S01]  /*00f0*/  LDG.E R9, desc[UR8][R8.64] ;  /* 0x0000000808097981 */ /* 0x000ee2000c1e1900 */
[----:B------:R-:W0:Y:S01]  /*0100*/  S2UR UR6, SR_CgaCtaId ;  /* 0x00000000000679c3 */ /* 0x000e220000008800 */
[----:B------:R-:W-:Y:S02]  /*0110*/  UMOV UR4, 0x400 ;  /* 0x0000040000047882 */ /* 0x000fe40000000000 */
[----:B------:R-:W-:-:S02]  /*0120*/  UIADD3 UR5, UPT, UPT, UR4, 0x10, URZ ;  /* 0x0000001004057890 */ /* 0x000fc4000fffe0ff */
[----:B0-----:R-:W-:Y:S02]  /*0130*/  ULEA UR4, UR6, UR4, 0x18 ;  /* 0x0000000406047291 */ /* 0x001fe4000f8ec0ff */
[----:B------:R-:W-:-:S04]  /*0140*/  ULEA UR5, UR6, UR5, 0x18 ;  /* 0x0000000506057291 */ /* 0x000fc8000f8ec0ff */
[C---:B------:R-:W-:Y:S02]  /*0150*/  LEA R6, R16.reuse, UR4, 0x3 ;  /* 0x0000000410067c11 */ /* 0x040fe4000f8e18ff */
[C---:B------:R-:W-:Y:S02]  /*0160*/  LEA R15, R11.reuse, UR5, 0x2 ;  /* 0x000000050b0f7c11 */ /* 0x040fe4000f8e10ff */
[----:B------:R-:W-:Y:S02]  /*0170*/  LEA R14, R11, R6, 0x2 ;  /* 0x000000060b0e7211 */ /* 0x000fe400078e10ff */
[----:B------:R-:W-:Y:S02]  /*0180*/  LEA R16, R16, R15, 0x3 ;  /* 0x0000000f10107211 */ /* 0x000fe400078e18ff */
[----:B------:R-:W-:-:S05]  /*0190*/  IADD3 R11, PT, PT, R7, 0x8, RZ ;  /* 0x00000008070b7810 */ /* 0x000fca0007ffe0ff */
[----:B------:R-:W-:Y:S01]  /*01a0*/  IMAD.WIDE.U32 R10, R11, 0x4, R2 ;  /* 0x000000040b0a7825 */ /* 0x000fe200078e0002 */
[----:B--2---:R0:W-:Y:S04]  /*01b0*/  STS [R14], R13 ;  /* 0x0000000d0e007388 */ /* 0x0041e80000000800 */
[----:B---3--:R-:W-:Y:S01]  /*01c0*/  STS [R16], R9 ;  /* 0x0000000910007388 */ /* 0x008fe20000000800 */
[----:B------:R-:W-:Y:S08]  /*01d0*/  BAR.SYNC.DEFER_BLOCKING 0x0 ;  /* 0x0000000000007b1d */ /* 0x000ff00000010000 */
[----:B0-----:R-:W0:Y:S01]  /*01e0*/  LDC.64 R12, c[0x0][0x390] ;  /* 0x0000e400ff0c7b82 */ /* 0x001e220000000a00 */
[----:B------:R-:W-:Y:S04]  /*01f0*/  LDS R17, [R15] ;  /* 0x000000000f117984 */ /* 0x000fe80000000800 */
[----:B------:R-:W-:Y:S04]  /*0200*/  LDS R19, [R15+0x8] ;  /* 0x000008000f137984 */ /* 0x000fe80000000800 */
[----:B------:R-:W1:Y:S01]  /*0210*/  LDS.64 R2, [R6] ;  /* 0x0000000006027984 */ /* 0x000e620000000a00 */
[----:B------:R-:W-:Y:S06]  /*0220*/  BAR.SYNC.DEFER_BLOCKING 0x0 ;  /* 0x0000000000007b1d */ /* 0x000fec0000010000 */
[----:B------:R-:W2:Y:S04]  /*0230*/  LDG.E R5, desc[UR8][R4.64+0x8] ;  /* 0x0000080804057981 */ /* 0x000ea8000c1e1900 */
[----:B------:R-:W3:Y:S01]  /*0240*/  LDG.E R11, desc[UR8][R10.64] ;  /* 0x000000080a0b7981 */ /* 0x000ee2000c1e1900 */
[----:B------:R-:W-:Y:S01]  /*0250*/  LEA R7, R0, R7, 0x3 ;  /* 0x0000000700077211 */ /* 0x000fe200078e18ff */
[----:B-1----:R-:W-:-:S04]  /*0260*/  FFMA R2, R2, R17, RZ ;  /* 0x0000001102027223 */ /* 0x002fc800000000ff */
[----:B------:R-:W-:Y:S01]  /*0270*/  FFMA R3, R19, R3, R2 ;  /* 0x0000000313037223 */ /* 0x000fe20000000002 */
[----:B--2---:R-:W-:Y:S04]  /*0280*/  STS [R14], R5 ;  /* 0x000000050e007388 */ /* 0x004fe80000000800 */
[----:B---3--:R-:W-:Y:S01]  /*0290*/  STS [R16], R11 ;  /* 0x0000000b10007388 */ /* 0x008fe20000000800 */
[----:B------:R-:W-:Y:S06]  /*02a0*/  BAR.SYNC.DEFER_BLOCKING 0x0 ;  /* 0x0000000000007b1d */ /* 0x000fec0000010000 */
[----:B------:R-:W-:Y:S04]  /*02b0*/  LDS R18, [R15] ;  /* 0x000000000f127984 */ /* 0x000fe80000000800 */
[----:B------:R-:W1:Y:S04]  /*02c0*/  LDS.64 R8, [R6] ;  /* 0x0000000006087984 */ /* 0x000e680000000a00 */
[----:B------:R-:W2:Y:S01]  /*02d0*/  LDS R21, [R15+0x8] ;  /* 0x000008000f157984 */ /* 0x000ea20000000800 */
[----:B-1----:R-:W-:Y:S01]  /*02e0*/  FFMA R8, R8, R18, R3 ;  /* 0x0000001208087223 */ /* 0x002fe20000000003 */
[----:B0-----:R-:W-:-:S04]  /*02f0*/  IMAD.WIDE.U32 R2, R7, 0x4, R12 ;  /* 0x0000000407027825 */ /* 0x001fc800078e000c */
[----:B--2---:R-:W-:Y:S01]  /*0300*/  FFMA R9, R21, R9, R8 ;  /* 0x0000000915097223 */ /* 0x004fe20000000008 */
[----:B------:R-:W-:Y:S06]  /*0310*/  BAR.SYNC.DEFER_BLOCKING 0x0 ;  /* 0x0000000000007b1d */ /* 0x000fec0000010000 */
[----:B------:R-:W-:Y:S01]  /*0320*/  STG.E desc[UR8][R2.64], R9 ;  /* 0x0000000902007986 */ /* 0x000fe2000c101908 */
[----:B------:R-:W-:Y:S05]  /*0330*/  EXIT ;  /* 0x000000000000794d */ /* 0x000fea0003800000 */
.L_x_0:
[----:B------:R-:W-:-:S00]  /*0340*/  BRA `(.L_x_0) ;  /* 0xfffffffc00fc7947 */ /* 0x000fc0000383ffff */
[----:B------:R-:W-:-:S00]  /*0350*/  NOP ;  /* 0x0000000000007918 */ /* 0x000fc00000000000 */
        /* <DEDUP_REMOVED lines=10> */
.L_x_1:


//--------------------- .nv.shared._Z25tiledMatrixMultiplicationPfS_S_ --------------------------
	.section	.nv.shared._Z25tiledMatrixMultiplicationPfS_S_,"aw",@nobits
	.sectionflags	@""
	.align	4
.nv.shared._Z25tiledMatrixMultiplicationPfS_S_:
	.zero		1056


//--------------------- .nv.shared.reserved.0     --------------------------
	.section	.nv.shared.reserved.0,"aw",@nobits
	.weak		__nv_reservedSMEM_offset_0_alias
	.size		__nv_reservedSMEM_offset_0_alias, 0, 64
	.other		__nv_reservedSMEM_offset_0_alias,@"STO_CUDA_RESERVED_SHARED STV_DEFAULT"
__nv_reservedSMEM_offset_0_alias:
	.zero		0
	.zero		64


//--------------------- .nv.constant0._Z25tiledMatrixMultiplicationPfS_S_ --------------------------
	.section	.nv.constant0._Z25tiledMatrixMultiplicationPfS_S_,"a",@progbits
	.sectionflags	@""
	.align	4
.nv.constant0._Z25tiledMatrixMultiplicationPfS_S_:
	.zero		920


//--------------------- SYMBOLS --------------------------

	.type		.nv.reservedSmem.offset0,@object
	.size		.nv.reservedSmem.offset0,0x4
	.type		.nv.reservedSmem.cap,@object
	.size		.nv.reservedSmem.cap,0x4
